//
// Generated by NVIDIA NVVM Compiler
//
// Compiler Build ID: CL-36424714
// Cuda compilation tools, release 13.0, V13.0.88
// Based on NVVM 20.0.0
//

.version 9.0
.target sm_100
.address_size 64

	// .globl	_Z17batch_norm_kernelPfS_S_S_ii
// _ZZ17batch_norm_kernelPfS_S_S_iiE11mean_shared has been demoted
// _ZZ17batch_norm_kernelPfS_S_S_iiE15variance_shared has been demoted

.visible .entry _Z17batch_norm_kernelPfS_S_S_ii(
	.param .u64 .ptr .align 1 _Z17batch_norm_kernelPfS_S_S_ii_param_0,
	.param .u64 .ptr .align 1 _Z17batch_norm_kernelPfS_S_S_ii_param_1,
	.param .u64 .ptr .align 1 _Z17batch_norm_kernelPfS_S_S_ii_param_2,
	.param .u64 .ptr .align 1 _Z17batch_norm_kernelPfS_S_S_ii_param_3,
	.param .u32 _Z17batch_norm_kernelPfS_S_S_ii_param_4,
	.param .u32 _Z17batch_norm_kernelPfS_S_S_ii_param_5
)
{
	.reg .pred 	%p<9>;
	.reg .b32 	%r<26>;
	.reg .b32 	%f<35>;
	.reg .b64 	%rd<17>;
	// demoted variable
	.shared .align 4 .b8 _ZZ17batch_norm_kernelPfS_S_S_iiE11mean_shared[1024];
	// demoted variable
	.shared .align 4 .b8 _ZZ17batch_norm_kernelPfS_S_S_iiE15variance_shared[1024];
	ld.param.u64 	%rd8, [_Z17batch_norm_kernelPfS_S_S_ii_param_0];
	ld.param.u64 	%rd5, [_Z17batch_norm_kernelPfS_S_S_ii_param_1];
	ld.param.u64 	%rd6, [_Z17batch_norm_kernelPfS_S_S_ii_param_2];
	ld.param.u64 	%rd7, [_Z17batch_norm_kernelPfS_S_S_ii_param_3];
	ld.param.u32 	%r12, [_Z17batch_norm_kernelPfS_S_S_ii_param_4];
	ld.param.u32 	%r13, [_Z17batch_norm_kernelPfS_S_S_ii_param_5];
	cvta.to.global.u64 	%rd1, %rd8;
	mov.u32 	%r25, %tid.x;
	mov.u32 	%r14, %ctaid.x;
	mov.u32 	%r2, %ntid.x;
	mad.lo.s32 	%r3, %r14, %r2, %r25;
	setp.ge.s32 	%p1, %r3, %r13;
	@%p1 bra 	$L__BB0_12;
	setp.ge.s32 	%p2, %r25, %r12;
	mov.f32 	%f33, 0f00000000;
	mov.f32 	%f34, %f33;
	@%p2 bra 	$L__BB0_4;
	mov.f32 	%f34, 0f00000000;
	mov.u32 	%r23, %r25;
	mov.f32 	%f33, %f34;
$L__BB0_3:
	mad.lo.s32 	%r15, %r23, %r13, %r3;
	mul.wide.s32 	%rd9, %r15, 4;
	add.s64 	%rd10, %rd1, %rd9;
	ld.global.f32 	%f12, [%rd10];
	add.f32 	%f33, %f33, %f12;
	fma.rn.f32 	%f34, %f12, %f12, %f34;
	add.s32 	%r23, %r23, %r2;
	setp.lt.s32 	%p3, %r23, %r12;
	@%p3 bra 	$L__BB0_3;
$L__BB0_4:
	shl.b32 	%r16, %r25, 2;
	mov.u32 	%r17, _ZZ17batch_norm_kernelPfS_S_S_iiE11mean_shared;
	add.s32 	%r6, %r17, %r16;
	st.shared.f32 	[%r6], %f33;
	mov.u32 	%r18, _ZZ17batch_norm_kernelPfS_S_S_iiE15variance_shared;
	add.s32 	%r7, %r18, %r16;
	st.shared.f32 	[%r7], %f34;
	bar.sync 	0;
	setp.lt.u32 	%p4, %r2, 2;
	@%p4 bra 	$L__BB0_9;
	mov.u32 	%r24, %r2;
$L__BB0_6:
	shr.u32 	%r9, %r24, 1;
	setp.ge.u32 	%p5, %r25, %r9;
	@%p5 bra 	$L__BB0_8;
	shl.b32 	%r19, %r9, 2;
	add.s32 	%r20, %r6, %r19;
	ld.shared.f32 	%f13, [%r20];
	ld.shared.f32 	%f14, [%r6];
	add.f32 	%f15, %f13, %f14;
	st.shared.f32 	[%r6], %f15;
	add.s32 	%r21, %r7, %r19;
	ld.shared.f32 	%f16, [%r21];
	ld.shared.f32 	%f17, [%r7];
	add.f32 	%f18, %f16, %f17;
	st.shared.f32 	[%r7], %f18;
$L__BB0_8:
	bar.sync 	0;
	setp.gt.u32 	%p6, %r24, 3;
	mov.u32 	%r24, %r9;
	@%p6 bra 	$L__BB0_6;
$L__BB0_9:
	setp.ge.s32 	%p7, %r25, %r12;
	ld.shared.f32 	%f19, [_ZZ17batch_norm_kernelPfS_S_S_iiE11mean_shared];
	cvt.rn.f32.s32 	%f20, %r12;
	div.rn.f32 	%f7, %f19, %f20;
	ld.shared.f32 	%f21, [_ZZ17batch_norm_kernelPfS_S_S_iiE15variance_shared];
	div.rn.f32 	%f8, %f21, %f20;
	@%p7 bra 	$L__BB0_12;
	mul.f32 	%f22, %f7, %f7;
	sub.f32 	%f23, %f8, %f22;
	add.f32 	%f24, %f23, 0f3727C5AC;
	sqrt.rn.f32 	%f9, %f24;
	cvta.to.global.u64 	%rd11, %rd6;
	mul.wide.s32 	%rd12, %r3, 4;
	add.s64 	%rd2, %rd11, %rd12;
	cvta.to.global.u64 	%rd13, %rd7;
	add.s64 	%rd3, %rd13, %rd12;
	cvta.to.global.u64 	%rd4, %rd5;
$L__BB0_11:
	mad.lo.s32 	%r22, %r25, %r13, %r3;
	mul.wide.s32 	%rd14, %r22, 4;
	add.s64 	%rd15, %rd1, %rd14;
	ld.global.f32 	%f25, [%rd15];
	sub.f32 	%f26, %f25, %f7;
	div.rn.f32 	%f27, %f26, %f9;
	ld.global.f32 	%f28, [%rd2];
	ld.global.f32 	%f29, [%rd3];
	fma.rn.f32 	%f30, %f28, %f27, %f29;
	add.s64 	%rd16, %rd4, %rd14;
	st.global.f32 	[%rd16], %f30;
	add.s32 	%r25, %r25, %r2;
	setp.lt.s32 	%p8, %r25, %r12;
	@%p8 bra 	$L__BB0_11;
$L__BB0_12:
	ret;

}


// ===== COMPILED SASS (sm_100) =====

	.target	sm_100

	.elftype	@"ET_EXEC"


//--------------------- .note.nv.tkinfo           --------------------------
	.section	.note.nv.tkinfo,"",@"SHT_NOTE"
	.sectionflags	@"SHF_NOTE_NV_TKINFO"
	.tkinfo
        /*0018*/ 	.word	0x00000002
        /*0030*/ 	.string	""
        /*0030*/ 	.string	"ptxas"
        /*0030*/ 	.string	"Cuda compilation tools, release 13.0, V13.0.88"
        /*0030*/ 	.string	"Build cuda_13.0.r13.0/compiler.36424714_0"
        /*0030*/ 	.string	"-arch sm_100 -m 64 "



//--------------------- .note.nv.cuinfo           --------------------------
	.section	.note.nv.cuinfo,"",@"SHT_NOTE"
	.sectionflags	@"SHF_NOTE_NV_CUINFO"
        /*0018*/ 	.short	0x0002
        /*001a*/ 	.short	0x0064
        /*001c*/ 	.short	0x0082
	.zero		2


//--------------------- .nv.info                  --------------------------
	.section	.nv.info,"",@"SHT_CUDA_INFO"
	.align	4


	//----- nvinfo : EIATTR_REGCOUNT
	.align		4
        /*0000*/ 	.byte	0x04, 0x2f
        /*0002*/ 	.short	(.L_1 - .L_0)
	.align		4
.L_0:
        /*0004*/ 	.word	index@(_Z17batch_norm_kernelPfS_S_S_ii)
        /*0008*/ 	.word	0x0000001b


	//----- nvinfo : EIATTR_FRAME_SIZE
	.align		4
.L_1:
        /*000c*/ 	.byte	0x04, 0x11
        /*000e*/ 	.short	(.L_3 - .L_2)
	.align		4
.L_2:
        /*0010*/ 	.word	index@($__internal_1_$__cuda_sm3x_div_rn_noftz_f32_slowpath)
        /*0014*/ 	.word	0x00000000


	//----- nvinfo : EIATTR_FRAME_SIZE
	.align		4
.L_3:
        /*0018*/ 	.byte	0x04, 0x11
        /*001a*/ 	.short	(.L_5 - .L_4)
	.align		4
.L_4:
        /*001c*/ 	.word	index@($__internal_0_$__cuda_sm20_sqrt_rn_f32_slowpath)
        /*0020*/ 	.word	0x00000000


	//----- nvinfo : EIATTR_FRAME_SIZE
	.align		4
.L_5:
        /*0024*/ 	.byte	0x04, 0x11
        /*0026*/ 	.short	(.L_7 - .L_6)
	.align		4
.L_6:
        /*0028*/ 	.word	index@(_Z17batch_norm_kernelPfS_S_S_ii)
        /*002c*/ 	.word	0x00000000


	//----- nvinfo : EIATTR_MIN_STACK_SIZE
	.align		4
.L_7:
        /*0030*/ 	.byte	0x04, 0x12
        /*0032*/ 	.short	(.L_9 - .L_8)
	.align		4
.L_8:
        /*0034*/ 	.word	index@(_Z17batch_norm_kernelPfS_S_S_ii)
        /*0038*/ 	.word	0x00000000
.L_9:


//--------------------- .nv.compat                --------------------------
	.section	.nv.compat,"",@"SHT_CUDA_COMPAT_INFO"
	.align	4
        /*0000*/ 	.byte	0x02, 0x09, 0x00, 0x00, 0x02, 0x02, 0x01, 0x00, 0x02, 0x05, 0x05, 0x00, 0x03, 0x07, 0x01, 0x01
        /*0010*/ 	.byte	0x02, 0x03, 0x00, 0x00, 0x02, 0x06, 0x01, 0x00, 0x04, 0x0b, 0x08, 0x00, 0x01, 0x00, 0x00, 0x00
        /*0020*/ 	.byte	0x00, 0x00, 0x00, 0x00


//--------------------- .nv.info._Z17batch_norm_kernelPfS_S_S_ii --------------------------
	.section	.nv.info._Z17batch_norm_kernelPfS_S_S_ii,"",@"SHT_CUDA_INFO"
	.sectionflags	@""
	.align	4


	//----- nvinfo : EIATTR_CUDA_API_VERSION
	.align		4
        /*0000*/ 	.byte	0x04, 0x37
        /*0002*/ 	.short	(.L_11 - .L_10)
.L_10:
        /*0004*/ 	.word	0x00000082


	//----- nvinfo : EIATTR_KPARAM_INFO
	.align		4
.L_11:
        /*0008*/ 	.byte	0x04, 0x17
        /*000a*/ 	.short	(.L_13 - .L_12)
.L_12:
        /*000c*/ 	.word	0x00000000
        /*0010*/ 	.short	0x0005
        /*0012*/ 	.short	0x0024
        /*0014*/ 	.byte	0x00, 0xf0, 0x11, 0x00


	//----- nvinfo : EIATTR_KPARAM_INFO
	.align		4
.L_13:
        /*0018*/ 	.byte	0x04, 0x17
        /*001a*/ 	.short	(.L_15 - .L_14)
.L_14:
        /*001c*/ 	.word	0x00000000
        /*0020*/ 	.short	0x0004
        /*0022*/ 	.short	0x0020
        /*0024*/ 	.byte	0x00, 0xf0, 0x11, 0x00


	//----- nvinfo : EIATTR_KPARAM_INFO
	.align		4
.L_15:
        /*0028*/ 	.byte	0x04, 0x17
        /*002a*/ 	.short	(.L_17 - .L_16)
.L_16:
        /*002c*/ 	.word	0x00000000
        /*0030*/ 	.short	0x0003
        /*0032*/ 	.short	0x0018
        /*0034*/ 	.byte	0x00, 0xf5, 0x21, 0x00


	//----- nvinfo : EIATTR_KPARAM_INFO
	.align		4
.L_17:
        /*0038*/ 	.byte	0x04, 0x17
        /*003a*/ 	.short	(.L_19 - .L_18)
.L_18:
        /*003c*/ 	.word	0x00000000
        /*0040*/ 	.short	0x0002
        /*0042*/ 	.short	0x0010
        /*0044*/ 	.byte	0x00, 0xf5, 0x21, 0x00


	//----- nvinfo : EIATTR_KPARAM_INFO
	.align		4
.L_19:
        /*0048*/ 	.byte	0x04, 0x17
        /*004a*/ 	.short	(.L_21 - .L_20)
.L_20:
        /*004c*/ 	.word	0x00000000
        /*0050*/ 	.short	0x0001
        /*0052*/ 	.short	0x0008
        /*0054*/ 	.byte	0x00, 0xf5, 0x21, 0x00


	//----- nvinfo : EIATTR_KPARAM_INFO
	.align		4
.L_21:
        /*0058*/ 	.byte	0x04, 0x17
        /*005a*/ 	.short	(.L_23 - .L_22)
.L_22:
        /*005c*/ 	.word	0x00000000
        /*0060*/ 	.short	0x0000
        /*0062*/ 	.short	0x0000
        /*0064*/ 	.byte	0x00, 0xf5, 0x21, 0x00


	//----- nvinfo : EIATTR_SPARSE_MMA_MASK
	.align		4
.L_23:
        /*0068*/ 	.byte	0x03, 0x50
        /*006a*/ 	.short	0x0000


	//----- nvinfo : EIATTR_MAXREG_COUNT
	.align		4
        /*006c*/ 	.byte	0x03, 0x1b
        /*006e*/ 	.short	0x00ff


	//----- nvinfo : EIATTR_NUM_BARRIERS
	.align		4
        /*0070*/ 	.byte	0x02, 0x4c
        /*0072*/ 	.byte	0x01
	.zero		1


	//----- nvinfo : EIATTR_MERCURY_ISA_VERSION
	.align		4
        /*0074*/ 	.byte	0x03, 0x5f
        /*0076*/ 	.short	0x0101


	//----- nvinfo : EIATTR_VRC_CTA_INIT_COUNT
	.align		4
        /*0078*/ 	.byte	0x02, 0x4a
	.zero		1
	.zero		1


	//----- nvinfo : EIATTR_EXIT_INSTR_OFFSETS
	.align		4
        /*007c*/ 	.byte	0x04, 0x1c
        /*007e*/ 	.short	(.L_25 - .L_24)


	//   ....[0]....
.L_24:
        /*0080*/ 	.word	0x00000070


	//   ....[1]....
        /*0084*/ 	.word	0x000005e0


	//   ....[2]....
        /*0088*/ 	.word	0x00000910


	//----- nvinfo : EIATTR_CRS_STACK_SIZE
	.align		4
.L_25:
        /*008c*/ 	.byte	0x04, 0x1e
        /*008e*/ 	.short	(.L_27 - .L_26)
.L_26:
        /*0090*/ 	.word	0x00000000


	//----- nvinfo : EIATTR_CBANK_PARAM_SIZE
	.align		4
.L_27:
        /*0094*/ 	.byte	0x03, 0x19
        /*0096*/ 	.short	0x0028


	//----- nvinfo : EIATTR_PARAM_CBANK
	.align		4
        /*0098*/ 	.byte	0x04, 0x0a
        /*009a*/ 	.short	(.L_29 - .L_28)
	.align		4
.L_28:
        /*009c*/ 	.word	index@(.nv.constant0._Z17batch_norm_kernelPfS_S_S_ii)
        /*00a0*/ 	.short	0x0380
        /*00a2*/ 	.short	0x0028


	//----- nvinfo : EIATTR_SW_WAR
	.align		4
.L_29:
        /*00a4*/ 	.byte	0x04, 0x36
        /*00a6*/ 	.short	(.L_31 - .L_30)
.L_30:
        /*00a8*/ 	.word	0x00000008
.L_31:


//--------------------- .nv.callgraph             --------------------------
	.section	.nv.callgraph,"",@"SHT_CUDA_CALLGRAPH"
	.align	4
	.sectionentsize	8
	.align		4
        /*0000*/ 	.word	0x00000000
	.align		4
        /*0004*/ 	.word	0xffffffff
	.align		4
        /*0008*/ 	.word	0x00000000
	.align		4
        /*000c*/ 	.word	0xfffffffe
	.align		4
        /*0010*/ 	.word	0x00000000
	.align		4
        /*0014*/ 	.word	0xfffffffd
	.align		4
        /*0018*/ 	.word	0x00000000
	.align		4
        /*001c*/ 	.word	0xfffffffc


//--------------------- .text._Z17batch_norm_kernelPfS_S_S_ii --------------------------
	.section	.text._Z17batch_norm_kernelPfS_S_S_ii,"ax",@progbits
	.align	128
        .global         _Z17batch_norm_kernelPfS_S_S_ii
        .type           _Z17batch_norm_kernelPfS_S_S_ii,@function
        .size           _Z17batch_norm_kernelPfS_S_S_ii,(.L_x_30 - _Z17batch_norm_kernelPfS_S_S_ii)
        .other          _Z17batch_norm_kernelPfS_S_S_ii,@"STO_CUDA_ENTRY STV_DEFAULT"
_Z17batch_norm_kernelPfS_S_S_ii:
.text._Z17batch_norm_kernelPfS_S_S_ii:
[----:B------:R-:W-:Y:S01]  /*0000*/  LDC R1, c[0x0][0x37c] ;  /* 0x0000df00ff017b82 */ /* 0x000fe20000000800 */
[----:B------:R-:W0:Y:S07]  /*0010*/  S2R R12, SR_TID.X ;  /* 0x00000000000c7919 */ /* 0x000e2e0000002100 */
[----:B------:R-:W0:Y:S01]  /*0020*/  S2UR UR4, SR_CTAID.X ;  /* 0x00000000000479c3 */ /* 0x000e220000002500 */
[----:B------:R-:W1:Y:S07]  /*0030*/  LDCU UR5, c[0x0][0x3a4] ;  /* 0x00007480ff0577ac */ /* 0x000e6e0008000800 */
[----:B------:R-:W0:Y:S02]  /*0040*/  LDC R15, c[0x0][0x360] ;  /* 0x0000d800ff0f7b82 */ /* 0x000e240000000800 */
[----:B0-----:R-:W-:-:S05]  /*0050*/  IMAD R13, R15, UR4, R12 ;  /* 0x000000040f0d7c24 */ /* 0x001fca000f8e020c */
[----:B-1----:R-:W-:-:S13]  /*0060*/  ISETP.GE.AND P0, PT, R13, UR5, PT ;  /* 0x000000050d007c0c */ /* 0x002fda000bf06270 */
[----:B------:R-:W-:Y:S05]  /*0070*/  @P0 EXIT ;  /* 0x000000000000094d */ /* 0x000fea0003800000 */
[----:B------:R-:W0:Y:S01]  /*0080*/  LDCU UR4, c[0x0][0x3a0] ;  /* 0x00007400ff0477ac */ /* 0x000e220008000800 */
[----:B------:R-:W-:Y:S01]  /*0090*/  BSSY.RECONVERGENT B0, `(.L_x_0) ;  /* 0x0000012000007945 */ /* 0x000fe20003800200 */
[----:B------:R-:W-:Y:S01]  /*00a0*/  IMAD.MOV.U32 R0, RZ, RZ, RZ ;  /* 0x000000ffff007224 */ /* 0x000fe200078e00ff */
[----:B------:R-:W1:Y:S01]  /*00b0*/  LDCU.64 UR8, c[0x0][0x358] ;  /* 0x00006b00ff0877ac */ /* 0x000e620008000a00 */
[----:B------:R-:W-:Y:S01]  /*00c0*/  IMAD.MOV.U32 R6, RZ, RZ, RZ ;  /* 0x000000ffff067224 */ /* 0x000fe200078e00ff */
[----:B0-----:R-:W-:-:S13]  /*00d0*/  ISETP.GE.AND P0, PT, R12, UR4, PT ;  /* 0x000000040c007c0c */ /* 0x001fda000bf06270 */
[----:B-1----:R-:W-:Y:S05]  /*00e0*/  @P0 BRA `(.L_x_1) ;  /* 0x0000000000300947 */ /* 0x002fea0003800000 */
[----:B------:R-:W0:Y:S01]  /*00f0*/  LDC.64 R4, c[0x0][0x380] ;  /* 0x0000e000ff047b82 */ /* 0x000e220000000a00 */
[----:B------:R-:W-:Y:S02]  /*0100*/  HFMA2 R6, -RZ, RZ, 0, 0 ;  /* 0x00000000ff067431 */ /* 0x000fe400000001ff */
[----:B------:R-:W-:Y:S02]  /*0110*/  IMAD.MOV.U32 R8, RZ, RZ, R12 ;  /* 0x000000ffff087224 */ /* 0x000fe400078e000c */
[----:B------:R-:W-:-:S07]  /*0120*/  IMAD.MOV.U32 R0, RZ, RZ, RZ ;  /* 0x000000ffff007224 */ /* 0x000fce00078e00ff */
.L_x_2:
[----:B------:R-:W-:-:S04]  /*0130*/  IMAD R3, R8, UR5, R13 ;  /* 0x0000000508037c24 */ /* 0x000fc8000f8e020d */
[----:B0-----:R-:W-:-:S06]  /*0140*/  IMAD.WIDE R2, R3, 0x4, R4 ;  /* 0x0000000403027825 */ /* 0x001fcc00078e0204 */
[----:B------:R-:W2:Y:S01]  /*0150*/  LDG.E R3, desc[UR8][R2.64] ;  /* 0x0000000802037981 */ /* 0x000ea2000c1e1900 */
[----:B------:R-:W-:-:S04]  /*0160*/  IADD3 R8, PT, PT, R15, R8, RZ ;  /* 0x000000080f087210 */ /* 0x000fc80007ffe0ff */
[----:B------:R-:W-:Y:S01]  /*0170*/  ISETP.GE.AND P0, PT, R8, UR4, PT ;  /* 0x0000000408007c0c */ /* 0x000fe2000bf06270 */
[C---:B--2---:R-:W-:Y:S01]  /*0180*/  FADD R0, R3.reuse, R0 ;  /* 0x0000000003007221 */ /* 0x044fe20000000000 */
[----:B------:R-:W-:-:S11]  /*0190*/  FFMA R6, R3, R3, R6 ;  /* 0x0000000303067223 */ /* 0x000fd60000000006 */
[----:B------:R-:W-:Y:S05]  /*01a0*/  @!P0 BRA `(.L_x_2) ;  /* 0xfffffffc00e08947 */ /* 0x000fea000383ffff */
.L_x_1:
[----:B------:R-:W-:Y:S05]  /*01b0*/  BSYNC.RECONVERGENT B0 ;  /* 0x0000000000007941 */ /* 0x000fea0003800200 */
.L_x_0:
[----:B------:R-:W0:Y:S01]  /*01c0*/  S2UR UR6, SR_CgaCtaId ;  /* 0x00000000000679c3 */ /* 0x000e220000008800 */
[----:B------:R-:W-:Y:S01]  /*01d0*/  UMOV UR4, 0x400 ;  /* 0x0000040000047882 */ /* 0x000fe20000000000 */
[----:B------:R-:W-:Y:S01]  /*01e0*/  ISETP.GE.U32.AND P0, PT, R15, 0x2, PT ;  /* 0x000000020f00780c */ /* 0x000fe20003f06070 */
[----:B------:R-:W-:Y:S02]  /*01f0*/  UIADD3 UR5, UPT, UPT, UR4, 0x400, URZ ;  /* 0x0000040004057890 */ /* 0x000fe4000fffe0ff */
[----:B0-----:R-:W-:Y:S02]  /*0200*/  ULEA UR4, UR6, UR4, 0x18 ;  /* 0x0000000406047291 */ /* 0x001fe4000f8ec0ff */
[----:B------:R-:W-:-:S04]  /*0210*/  ULEA UR5, UR6, UR5, 0x18 ;  /* 0x0000000506057291 */ /* 0x000fc8000f8ec0ff */
[C---:B------:R-:W-:Y:S02]  /*0220*/  LEA R7, R12.reuse, UR4, 0x2 ;  /* 0x000000040c077c11 */ /* 0x040fe4000f8e10ff */
[----:B------:R-:W-:-:S03]  /*0230*/  LEA R8, R12, UR5, 0x2 ;  /* 0x000000050c087c11 */ /* 0x000fc6000f8e10ff */
[----:B------:R0:W-:Y:S04]  /*0240*/  STS [R7], R0 ;  /* 0x0000000007007388 */ /* 0x0001e80000000800 */
[----:B------:R0:W-:Y:S01]  /*0250*/  STS [R8], R6 ;  /* 0x0000000608007388 */ /* 0x0001e20000000800 */
[----:B------:R-:W-:Y:S06]  /*0260*/  BAR.SYNC.DEFER_BLOCKING 0x0 ;  /* 0x0000000000007b1d */ /* 0x000fec0000010000 */
[----:B------:R-:W-:Y:S05]  /*0270*/  @!P0 BRA `(.L_x_3) ;  /* 0x0000000000508947 */ /* 0x000fea0003800000 */
[----:B0-----:R-:W-:-:S07]  /*0280*/  IMAD.MOV.U32 R0, RZ, RZ, R15 ;  /* 0x000000ffff007224 */ /* 0x001fce00078e000f */
.L_x_6:
[----:B------:R-:W-:Y:S01]  /*0290*/  SHF.R.U32.HI R9, RZ, 0x1, R0 ;  /* 0x00000001ff097819 */ /* 0x000fe20000011600 */
[----:B------:R-:W-:Y:S03]  /*02a0*/  BSSY.RECONVERGENT B0, `(.L_x_4) ;  /* 0x000000d000007945 */ /* 0x000fe60003800200 */
[----:B------:R-:W-:-:S13]  /*02b0*/  ISETP.GE.U32.AND P0, PT, R12, R9, PT ;  /* 0x000000090c00720c */ /* 0x000fda0003f06070 */
[----:B0-----:R-:W-:Y:S05]  /*02c0*/  @P0 BRA `(.L_x_5) ;  /* 0x0000000000280947 */ /* 0x001fea0003800000 */
[C---:B------:R-:W-:Y:S01]  /*02d0*/  IMAD R2, R9.reuse, 0x4, R7 ;  /* 0x0000000409027824 */ /* 0x040fe200078e0207 */
[----:B------:R-:W-:Y:S01]  /*02e0*/  LDS R3, [R7] ;  /* 0x0000000007037984 */ /* 0x000fe20000000800 */
[----:B------:R-:W-:-:S04]  /*02f0*/  LEA R4, R9, R8, 0x2 ;  /* 0x0000000809047211 */ /* 0x000fc800078e10ff */
[----:B------:R-:W0:Y:S02]  /*0300*/  LDS R2, [R2] ;  /* 0x0000000002027984 */ /* 0x000e240000000800 */
[----:B0-----:R-:W-:-:S05]  /*0310*/  FADD R3, R2, R3 ;  /* 0x0000000302037221 */ /* 0x001fca0000000000 */
[----:B------:R-:W-:Y:S04]  /*0320*/  STS [R7], R3 ;  /* 0x0000000307007388 */ /* 0x000fe80000000800 */
[----:B------:R-:W-:Y:S04]  /*0330*/  LDS R4, [R4] ;  /* 0x0000000004047984 */ /* 0x000fe80000000800 */
[----:B------:R-:W0:Y:S02]  /*0340*/  LDS R5, [R8] ;  /* 0x0000000008057984 */ /* 0x000e240000000800 */
[----:B0-----:R-:W-:-:S05]  /*0350*/  FADD R5, R4, R5 ;  /* 0x0000000504057221 */ /* 0x001fca0000000000 */
[----:B------:R0:W-:Y:S02]  /*0360*/  STS [R8], R5 ;  /* 0x0000000508007388 */ /* 0x0001e40000000800 */
.L_x_5:
[----:B------:R-:W-:Y:S05]  /*0370*/  BSYNC.RECONVERGENT B0 ;  /* 0x0000000000007941 */ /* 0x000fea0003800200 */
.L_x_4:
[----:B------:R-:W-:Y:S01]  /*0380*/  BAR.SYNC.DEFER_BLOCKING 0x0 ;  /* 0x0000000000007b1d */ /* 0x000fe20000010000 */
[----:B------:R-:W-:Y:S01]  /*0390*/  ISETP.GT.U32.AND P0, PT, R0, 0x3, PT ;  /* 0x000000030000780c */ /* 0x000fe20003f04070 */
[----:B------:R-:W-:-:S12]  /*03a0*/  IMAD.MOV.U32 R0, RZ, RZ, R9 ;  /* 0x000000ffff007224 */ /* 0x000fd800078e0009 */
[----:B------:R-:W-:Y:S05]  /*03b0*/  @P0 BRA `(.L_x_6) ;  /* 0xfffffffc00b40947 */ /* 0x000fea000383ffff */
.L_x_3:
[----:B------:R-:W1:Y:S01]  /*03c0*/  S2UR UR5, SR_CgaCtaId ;  /* 0x00000000000579c3 */ /* 0x000e620000008800 */
[----:B------:R-:W-:Y:S02]  /*03d0*/  UMOV UR4, 0x400 ;  /* 0x0000040000047882 */ /* 0x000fe40000000000 */
[----:B-1----:R-:W-:Y:S01]  /*03e0*/  ULEA UR4, UR5, UR4, 0x18 ;  /* 0x0000000405047291 */ /* 0x002fe2000f8ec0ff */
[----:B------:R-:W1:Y:S08]  /*03f0*/  LDCU UR5, c[0x0][0x3a0] ;  /* 0x00007400ff0577ac */ /* 0x000e700008000800 */
[----:B0-----:R-:W0:Y:S01]  /*0400*/  LDS R0, [UR4] ;  /* 0x00000004ff007984 */ /* 0x001e220008000800 */
[----:B-1----:R-:W-:-:S02]  /*0410*/  I2FP.F32.S32 R3, UR5 ;  /* 0x0000000500037c45 */ /* 0x002fc40008201400 */
[----:B------:R-:W-:Y:S02]  /*0420*/  ISETP.GE.AND P2, PT, R12, UR5, PT ;  /* 0x000000050c007c0c */ /* 0x000fe4000bf46270 */
[----:B------:R-:W1:Y:S02]  /*0430*/  MUFU.RCP R2, R3 ;  /* 0x0000000300027308 */ /* 0x000e640000001000 */
[----:B-1----:R-:W-:-:S04]  /*0440*/  FFMA R5, -R3, R2, 1 ;  /* 0x3f80000003057423 */ /* 0x002fc80000000102 */
[----:B------:R-:W-:Y:S02]  /*0450*/  FFMA R5, R2, R5, R2 ;  /* 0x0000000502057223 */ /* 0x000fe40000000002 */
[----:B0-----:R-:W0:Y:S02]  /*0460*/  FCHK P0, R0, R3 ;  /* 0x0000000300007302 */ /* 0x001e240000000000 */
[----:B------:R-:W-:-:S04]  /*0470*/  FFMA R2, R0, R5, RZ ;  /* 0x0000000500027223 */ /* 0x000fc800000000ff */
[----:B------:R-:W-:-:S04]  /*0480*/  FFMA R4, -R3, R2, R0 ;  /* 0x0000000203047223 */ /* 0x000fc80000000100 */
[----:B------:R-:W-:Y:S01]  /*0490*/  FFMA R2, R5, R4, R2 ;  /* 0x0000000405027223 */ /* 0x000fe20000000002 */
[----:B0-----:R-:W-:Y:S06]  /*04a0*/  @!P0 BRA `(.L_x_7) ;  /* 0x00000000000c8947 */ /* 0x001fec0003800000 */
[----:B------:R-:W-:-:S07]  /*04b0*/  MOV R14, 0x4d0 ;  /* 0x000004d0000e7802 */ /* 0x000fce0000000f00 */
[----:B------:R-:W-:Y:S05]  /*04c0*/  CALL.REL.NOINC `($__internal_1_$__cuda_sm3x_div_rn_noftz_f32_slowpath) ;  /* 0x00000004006c7944 */ /* 0x000fea0003c00000 */
[----:B------:R-:W-:-:S07]  /*04d0*/  IMAD.MOV.U32 R2, RZ, RZ, R0 ;  /* 0x000000ffff027224 */ /* 0x000fce00078e0000 */
.L_x_7:
[----:B------:R-:W0:Y:S01]  /*04e0*/  S2UR UR5, SR_CgaCtaId ;  /* 0x00000000000579c3 */ /* 0x000e220000008800 */
[----:B------:R-:W-:Y:S01]  /*04f0*/  UMOV UR4, 0x400 ;  /* 0x0000040000047882 */ /* 0x000fe20000000000 */
[----:B------:R-:W1:Y:S02]  /*0500*/  MUFU.RCP R0, R3 ;  /* 0x0000000300007308 */ /* 0x000e640000001000 */
[----:B-1----:R-:W-:-:S04]  /*0510*/  FFMA R5, -R3, R0, 1 ;  /* 0x3f80000003057423 */ /* 0x002fc80000000100 */
[----:B------:R-:W-:Y:S01]  /*0520*/  FFMA R0, R0, R5, R0 ;  /* 0x0000000500007223 */ /* 0x000fe20000000000 */
[----:B0-----:R-:W-:-:S09]  /*0530*/  ULEA UR4, UR5, UR4, 0x18 ;  /* 0x0000000405047291 */ /* 0x001fd2000f8ec0ff */
[----:B------:R-:W0:Y:S02]  /*0540*/  LDS R4, [UR4+0x400] ;  /* 0x00040004ff047984 */ /* 0x000e240008000800 */
[----:B0-----:R-:W0:Y:S01]  /*0550*/  FCHK P0, R4, R3 ;  /* 0x0000000304007302 */ /* 0x001e220000000000 */
[----:B------:R-:W-:-:S04]  /*0560*/  FFMA R5, R0, R4, RZ ;  /* 0x0000000400057223 */ /* 0x000fc800000000ff */
[----:B------:R-:W-:-:S04]  /*0570*/  FFMA R6, -R3, R5, R4 ;  /* 0x0000000503067223 */ /* 0x000fc80000000104 */
[----:B------:R-:W-:Y:S01]  /*0580*/  FFMA R5, R0, R6, R5 ;  /* 0x0000000600057223 */ /* 0x000fe20000000005 */
[----:B0-----:R-:W-:Y:S06]  /*0590*/  @!P0 BRA `(.L_x_8) ;  /* 0x0000000000108947 */ /* 0x001fec0003800000 */
[----:B------:R-:W-:Y:S02]  /*05a0*/  MOV R0, R4 ;  /* 0x0000000400007202 */ /* 0x000fe40000000f00 */
[----:B------:R-:W-:-:S07]  /*05b0*/  MOV R14, 0x5d0 ;  /* 0x000005d0000e7802 */ /* 0x000fce0000000f00 */
[----:B------:R-:W-:Y:S05]  /*05c0*/  CALL.REL.NOINC `($__internal_1_$__cuda_sm3x_div_rn_noftz_f32_slowpath) ;  /* 0x00000004002c7944 */ /* 0x000fea0003c00000 */
[----:B------:R-:W-:-:S07]  /*05d0*/  IMAD.MOV.U32 R5, RZ, RZ, R0 ;  /* 0x000000ffff057224 */ /* 0x000fce00078e0000 */
.L_x_8:
[----:B------:R-:W-:Y:S05]  /*05e0*/  @P2 EXIT ;  /* 0x000000000000294d */ /* 0x000fea0003800000 */
[----:B------:R-:W-:Y:S01]  /*05f0*/  FFMA R5, -R2, R2, R5 ;  /* 0x0000000202057223 */ /* 0x000fe20000000105 */
[----:B------:R-:W-:Y:S03]  /*0600*/  BSSY.RECONVERGENT B0, `(.L_x_9) ;  /* 0x000000f000007945 */ /* 0x000fe60003800200 */
[----:B------:R-:W-:-:S04]  /*0610*/  FADD R0, R5, 9.9999997473787516356e-06 ;  /* 0x3727c5ac05007421 */ /* 0x000fc80000000000 */
[----:B------:R-:W-:Y:S01]  /*0620*/  VIADD R3, R0, 0xf3000000 ;  /* 0xf300000000037836 */ /* 0x000fe20000000000 */
[----:B------:R0:W1:Y:S04]  /*0630*/  MUFU.RSQ R5, R0 ;  /* 0x0000000000057308 */ /* 0x0000680000001400 */
[----:B------:R-:W-:-:S13]  /*0640*/  ISETP.GT.U32.AND P0, PT, R3, 0x727fffff, PT ;  /* 0x727fffff0300780c */ /* 0x000fda0003f04070 */
[----:B01----:R-:W-:Y:S05]  /*0650*/  @!P0 BRA `(.L_x_10) ;  /* 0x0000000000148947 */ /* 0x003fea0003800000 */
[----:B------:R-:W-:Y:S01]  /*0660*/  BSSY.RECONVERGENT B1, `(.L_x_11) ;  /* 0x0000003000017945 */ /* 0x000fe20003800200 */
[----:B------:R-:W-:-:S07]  /*0670*/  MOV R8, 0x690 ;  /* 0x0000069000087802 */ /* 0x000fce0000000f00 */
[----:B------:R-:W-:Y:S05]  /*0680*/  CALL.REL.NOINC `($__internal_0_$__cuda_sm20_sqrt_rn_f32_slowpath) ;  /* 0x0000000000a47944 */ /* 0x000fea0003c00000 */
[----:B------:R-:W-:Y:S05]  /*0690*/  BSYNC.RECONVERGENT B1 ;  /* 0x0000000000017941 */ /* 0x000fea0003800200 */
.L_x_11:
[----:B------:R-:W-:Y:S05]  /*06a0*/  BRA `(.L_x_12) ;  /* 0x0000000000107947 */ /* 0x000fea0003800000 */
.L_x_10:
[----:B------:R-:W-:Y:S01]  /*06b0*/  FMUL.FTZ R3, R0, R5 ;  /* 0x0000000500037220 */ /* 0x000fe20000410000 */
[----:B------:R-:W-:-:S03]  /*06c0*/  FMUL.FTZ R4, R5, 0.5 ;  /* 0x3f00000005047820 */ /* 0x000fc60000410000 */
[----:B------:R-:W-:-:S04]  /*06d0*/  FFMA R0, -R3, R3, R0 ;  /* 0x0000000303007223 */ /* 0x000fc80000000100 */
[----:B------:R-:W-:-:S07]  /*06e0*/  FFMA R3, R0, R4, R3 ;  /* 0x0000000400037223 */ /* 0x000fce0000000003 */
.L_x_12:
[----:B------:R-:W-:Y:S05]  /*06f0*/  BSYNC.RECONVERGENT B0 ;  /* 0x0000000000007941 */ /* 0x000fea0003800200 */
.L_x_9:
[----:B------:R-:W0:Y:S01]  /*0700*/  LDC.64 R8, c[0x0][0x390] ;  /* 0x0000e400ff087b82 */ /* 0x000e220000000a00 */
[----:B------:R-:W1:Y:S01]  /*0710*/  LDCU UR5, c[0x0][0x3a0] ;  /* 0x00007400ff0577ac */ /* 0x000e620008000800 */
[----:B------:R-:W2:Y:S06]  /*0720*/  LDCU UR4, c[0x0][0x3a4] ;  /* 0x00007480ff0477ac */ /* 0x000eac0008000800 */
[----:B------:R-:W3:Y:S08]  /*0730*/  LDC.64 R10, c[0x0][0x398] ;  /* 0x0000e600ff0a7b82 */ /* 0x000ef00000000a00 */
[----:B------:R-:W4:Y:S08]  /*0740*/  LDC.64 R4, c[0x0][0x380] ;  /* 0x0000e000ff047b82 */ /* 0x000f300000000a00 */
[----:B------:R-:W1:Y:S01]  /*0750*/  LDC.64 R6, c[0x0][0x388] ;  /* 0x0000e200ff067b82 */ /* 0x000e620000000a00 */
[----:B0-----:R-:W-:-:S04]  /*0760*/  IMAD.WIDE R8, R13, 0x4, R8 ;  /* 0x000000040d087825 */ /* 0x001fc800078e0208 */
[----:B--23--:R-:W-:-:S07]  /*0770*/  IMAD.WIDE R10, R13, 0x4, R10 ;  /* 0x000000040d0a7825 */ /* 0x00cfce00078e020a */
.L_x_15:
[----:B0-----:R-:W-:-:S04]  /*0780*/  IMAD R17, R12, UR4, R13 ;  /* 0x000000040c117c24 */ /* 0x001fc8000f8e020d */
[----:B----4-:R-:W-:-:S06]  /*0790*/  IMAD.WIDE R18, R17, 0x4, R4 ;  /* 0x0000000411127825 */ /* 0x010fcc00078e0204 */
[----:B------:R-:W2:Y:S01]  /*07a0*/  LDG.E R19, desc[UR8][R18.64] ;  /* 0x0000000812137981 */ /* 0x000ea2000c1e1900 */
[----:B------:R-:W0:Y:S01]  /*07b0*/  MUFU.RCP R14, R3 ;  /* 0x00000003000e7308 */ /* 0x000e220000001000 */
[----:B------:R-:W-:Y:S01]  /*07c0*/  BSSY.RECONVERGENT B0, `(.L_x_13) ;  /* 0x000000c000007945 */ /* 0x000fe20003800200 */
[----:B0-----:R-:W-:-:S04]  /*07d0*/  FFMA R21, R14, -R3, 1 ;  /* 0x3f8000000e157423 */ /* 0x001fc80000000803 */
[----:B------:R-:W-:Y:S01]  /*07e0*/  FFMA R21, R14, R21, R14 ;  /* 0x000000150e157223 */ /* 0x000fe2000000000e */
[----:B--2---:R-:W-:-:S04]  /*07f0*/  FADD R0, R19, -R2 ;  /* 0x8000000213007221 */ /* 0x004fc80000000000 */
[----:B------:R-:W0:Y:S01]  /*0800*/  FCHK P0, R0, R3 ;  /* 0x0000000300007302 */ /* 0x000e220000000000 */
[----:B------:R-:W-:-:S04]  /*0810*/  FFMA R14, R0, R21, RZ ;  /* 0x00000015000e7223 */ /* 0x000fc800000000ff */
[----:B------:R-:W-:-:S04]  /*0820*/  FFMA R16, R14, -R3, R0 ;  /* 0x800000030e107223 */ /* 0x000fc80000000000 */
[----:B------:R-:W-:Y:S01]  /*0830*/  FFMA R14, R21, R16, R14 ;  /* 0x00000010150e7223 */ /* 0x000fe2000000000e */
[----:B0-----:R-:W-:Y:S06]  /*0840*/  @!P0 BRA `(.L_x_14) ;  /* 0x00000000000c8947 */ /* 0x001fec0003800000 */
[----:B------:R-:W-:-:S07]  /*0850*/  MOV R14, 0x870 ;  /* 0x00000870000e7802 */ /* 0x000fce0000000f00 */
[----:B-1----:R-:W-:Y:S05]  /*0860*/  CALL.REL.NOINC `($__internal_1_$__cuda_sm3x_div_rn_noftz_f32_slowpath) ;  /* 0x0000000000847944 */ /* 0x002fea0003c00000 */
[----:B------:R-:W-:-:S07]  /*0870*/  MOV R14, R0 ;  /* 0x00000000000e7202 */ /* 0x000fce0000000f00 */
.L_x_14:
[----:B-1----:R-:W-:Y:S05]  /*0880*/  BSYNC.RECONVERGENT B0 ;  /* 0x0000000000007941 */ /* 0x002fea0003800200 */
.L_x_13:
[----:B------:R-:W2:Y:S04]  /*0890*/  LDG.E R19, desc[UR8][R8.64] ;  /* 0x0000000808137981 */ /* 0x000ea8000c1e1900 */
[----:B------:R-:W2:Y:S01]  /*08a0*/  LDG.E R0, desc[UR8][R10.64] ;  /* 0x000000080a007981 */ /* 0x000ea2000c1e1900 */
[----:B------:R-:W-:-:S04]  /*08b0*/  IMAD.WIDE R16, R17, 0x4, R6 ;  /* 0x0000000411107825 */ /* 0x000fc800078e0206 */
[----:B------:R-:W-:-:S05]  /*08c0*/  IMAD.IADD R12, R15, 0x1, R12 ;  /* 0x000000010f0c7824 */ /* 0x000fca00078e020c */
[----:B------:R-:W-:Y:S01]  /*08d0*/  ISETP.GE.AND P0, PT, R12, UR5, PT ;  /* 0x000000050c007c0c */ /* 0x000fe2000bf06270 */
[----:B--2---:R-:W-:-:S05]  /*08e0*/  FFMA R19, R19, R14, R0 ;  /* 0x0000000e13137223 */ /* 0x004fca0000000000 */
[----:B------:R0:W-:Y:S07]  /*08f0*/  STG.E desc[UR8][R16.64], R19 ;  /* 0x0000001310007986 */ /* 0x0001ee000c101908 */
[----:B------:R-:W-:Y:S05]  /*0900*/  @!P0 BRA `(.L_x_15) ;  /* 0xfffffffc009c8947 */ /* 0x000fea000383ffff */
[----:B------:R-:W-:Y:S05]  /*0910*/  EXIT ;  /* 0x000000000000794d */ /* 0x000fea0003800000 */
        .weak           $__internal_0_$__cuda_sm20_sqrt_rn_f32_slowpath
        .type           $__internal_0_$__cuda_sm20_sqrt_rn_f32_slowpath,@function
        .size           $__internal_0_$__cuda_sm20_sqrt_rn_f32_slowpath,($__internal_1_$__cuda_sm3x_div_rn_noftz_f32_slowpath - $__internal_0_$__cuda_sm20_sqrt_rn_f32_slowpath)
$__internal_0_$__cuda_sm20_sqrt_rn_f32_slowpath:
[----:B------:R-:W-:-:S13]  /*0920*/  LOP3.LUT P0, RZ, R0, 0x7fffffff, RZ, 0xc0, !PT ;  /* 0x7fffffff00ff7812 */ /* 0x000fda000780c0ff */
[----:B------:R-:W-:Y:S01]  /*0930*/  @!P0 IMAD.MOV.U32 R3, RZ, RZ, R0 ;  /* 0x000000ffff038224 */ /* 0x000fe200078e0000 */
[----:B------:R-:W-:Y:S06]  /*0940*/  @!P0 BRA `(.L_x_16) ;  /* 0x0000000000408947 */ /* 0x000fec0003800000 */
[----:B------:R-:W-:-:S13]  /*0950*/  FSETP.GEU.FTZ.AND P0, PT, R0, RZ, PT ;  /* 0x000000ff0000720b */ /* 0x000fda0003f1e000 */
[----:B------:R-:W-:Y:S01]  /*0960*/  @!P0 MOV R3, 0x7fffffff ;  /* 0x7fffffff00038802 */ /* 0x000fe20000000f00 */
[----:B------:R-:W-:Y:S06]  /*0970*/  @!P0 BRA `(.L_x_16) ;  /* 0x0000000000348947 */ /* 0x000fec0003800000 */
[----:B------:R-:W-:-:S13]  /*0980*/  FSETP.GTU.FTZ.AND P0, PT, |R0|, +INF , PT ;  /* 0x7f8000000000780b */ /* 0x000fda0003f1c200 */
[----:B------:R-:W-:Y:S01]  /*0990*/  @P0 FADD.FTZ R3, R0, 1 ;  /* 0x3f80000000030421 */ /* 0x000fe20000010000 */
[----:B------:R-:W-:Y:S06]  /*09a0*/  @P0 BRA `(.L_x_16) ;  /* 0x0000000000280947 */ /* 0x000fec0003800000 */
[----:B------:R-:W-:-:S13]  /*09b0*/  FSETP.NEU.FTZ.AND P0, PT, |R0|, +INF , PT ;  /* 0x7f8000000000780b */ /* 0x000fda0003f1d200 */
[----:B------:R-:W-:-:S04]  /*09c0*/  @P0 FFMA R4, R0, 1.84467440737095516160e+19, RZ ;  /* 0x5f80000000040823 */ /* 0x000fc800000000ff */
[----:B------:R-:W0:Y:S02]  /*09d0*/  @P0 MUFU.RSQ R3, R4 ;  /* 0x0000000400030308 */ /* 0x000e240000001400 */
[----:B0-----:R-:W-:Y:S01]  /*09e0*/  @P0 FMUL.FTZ R5, R4, R3 ;  /* 0x0000000304050220 */ /* 0x001fe20000410000 */
[----:B------:R-:W-:Y:S01]  /*09f0*/  @P0 FMUL.FTZ R7, R3, 0.5 ;  /* 0x3f00000003070820 */ /* 0x000fe20000410000 */
[----:B------:R-:W-:Y:S02]  /*0a00*/  @!P0 IMAD.MOV.U32 R3, RZ, RZ, R0 ;  /* 0x000000ffff038224 */ /* 0x000fe400078e0000 */
[----:B------:R-:W-:-:S04]  /*0a10*/  @P0 FADD.FTZ R6, -R5, -RZ ;  /* 0x800000ff05060221 */ /* 0x000fc80000010100 */
[----:B------:R-:W-:-:S04]  /*0a20*/  @P0 FFMA R6, R5, R6, R4 ;  /* 0x0000000605060223 */ /* 0x000fc80000000004 */
[----:B------:R-:W-:-:S04]  /*0a30*/  @P0 FFMA R6, R6, R7, R5 ;  /* 0x0000000706060223 */ /* 0x000fc80000000005 */
[----:B------:R-:W-:-:S07]  /*0a40*/  @P0 FMUL.FTZ R3, R6, 2.3283064365386962891e-10 ;  /* 0x2f80000006030820 */ /* 0x000fce0000410000 */
.L_x_16:
[----:B------:R-:W-:Y:S02]  /*0a50*/  HFMA2 R5, -RZ, RZ, 0, 0 ;  /* 0x00000000ff057431 */ /* 0x000fe400000001ff */
[----:B------:R-:W-:-:S04]  /*0a60*/  IMAD.MOV.U32 R4, RZ, RZ, R8 ;  /* 0x000000ffff047224 */ /* 0x000fc800078e0008 */
[----:B------:R-:W-:Y:S05]  /*0a70*/  RET.REL.NODEC R4 `(_Z17batch_norm_kernelPfS_S_S_ii) ;  /* 0xfffffff404607950 */ /* 0x000fea0003c3ffff */
        .weak           $__internal_1_$__cuda_sm3x_div_rn_noftz_f32_slowpath
        .type           $__internal_1_$__cuda_sm3x_div_rn_noftz_f32_slowpath,@function
        .size           $__internal_1_$__cuda_sm3x_div_rn_noftz_f32_slowpath,(.L_x_30 - $__internal_1_$__cuda_sm3x_div_rn_noftz_f32_slowpath)
$__internal_1_$__cuda_sm3x_div_rn_noftz_f32_slowpath:
[----:B------:R-:W-:Y:S01]  /*0a80*/  SHF.R.U32.HI R16, RZ, 0x17, R3 ;  /* 0x00000017ff107819 */ /* 0x000fe20000011603 */
[----:B------:R-:W-:Y:S01]  /*0a90*/  BSSY.RECONVERGENT B1, `(.L_x_17) ;  /* 0x0000063000017945 */ /* 0x000fe20003800200 */
[----:B------:R-:W-:Y:S02]  /*0aa0*/  SHF.R.U32.HI R18, RZ, 0x17, R0 ;  /* 0x00000017ff127819 */ /* 0x000fe40000011600 */
[----:B------:R-:W-:Y:S02]  /*0ab0*/  LOP3.LUT R16, R16, 0xff, RZ, 0xc0, !PT ;  /* 0x000000ff10107812 */ /* 0x000fe400078ec0ff */
[----:B------:R-:W-:Y:S02]  /*0ac0*/  LOP3.LUT R24, R18, 0xff, RZ, 0xc0, !PT ;  /* 0x000000ff12187812 */ /* 0x000fe400078ec0ff */
[----:B------:R-:W-:Y:S01]  /*0ad0*/  MOV R19, R3 ;  /* 0x0000000300137202 */ /* 0x000fe20000000f00 */
[----:B------:R-:W-:Y:S02]  /*0ae0*/  VIADD R21, R16, 0xffffffff ;  /* 0xffffffff10157836 */ /* 0x000fe40000000000 */
[----:B------:R-:W-:-:S03]  /*0af0*/  VIADD R20, R24, 0xffffffff ;  /* 0xffffffff18147836 */ /* 0x000fc60000000000 */
[----:B------:R-:W-:-:S04]  /*0b00*/  ISETP.GT.U32.AND P0, PT, R21, 0xfd, PT ;  /* 0x000000fd1500780c */ /* 0x000fc80003f04070 */
[----:B------:R-:W-:-:S13]  /*0b10*/  ISETP.GT.U32.OR P0, PT, R20, 0xfd, P0 ;  /* 0x000000fd1400780c */ /* 0x000fda0000704470 */
[----:B------:R-:W-:Y:S01]  /*0b20*/  @!P0 IMAD.MOV.U32 R18, RZ, RZ, RZ ;  /* 0x000000ffff128224 */ /* 0x000fe200078e00ff */
[----:B------:R-:W-:Y:S06]  /*0b30*/  @!P0 BRA `(.L_x_18) ;  /* 0x00000000005c8947 */ /* 0x000fec0003800000 */
[----:B------:R-:W-:Y:S02]  /*0b40*/  FSETP.GTU.FTZ.AND P0, PT, |R0|, +INF , PT ;  /* 0x7f8000000000780b */ /* 0x000fe40003f1c200 */
[----:B------:R-:W-:-:S04]  /*0b50*/  FSETP.GTU.FTZ.AND P1, PT, |R3|, +INF , PT ;  /* 0x7f8000000300780b */ /* 0x000fc80003f3c200 */
[----:B------:R-:W-:-:S13]  /*0b60*/  PLOP3.LUT P0, PT, P0, P1, PT, 0xf8, 0x8f ;  /* 0x00000000008f781c */ /* 0x000fda0000703f70 */
[----:B------:R-:W-:Y:S05]  /*0b70*/  @P0 BRA `(.L_x_19) ;  /* 0x00000004004c0947 */ /* 0x000fea0003800000 */
[----:B------:R-:W-:-:S13]  /*0b80*/  LOP3.LUT P0, RZ, R19, 0x7fffffff, R0, 0xc8, !PT ;  /* 0x7fffffff13ff7812 */ /* 0x000fda000780c800 */
[----:B------:R-:W-:Y:S05]  /*0b90*/  @!P0 BRA `(.L_x_20) ;  /* 0x00000004003c8947 */ /* 0x000fea0003800000 */
[C---:B------:R-:W-:Y:S02]  /*0ba0*/  FSETP.NEU.FTZ.AND P3, PT, |R0|.reuse, +INF , PT ;  /* 0x7f8000000000780b */ /* 0x040fe40003f7d200 */
[----:B------:R-:W-:Y:S02]  /*0bb0*/  FSETP.NEU.FTZ.AND P1, PT, |R3|, +INF , PT ;  /* 0x7f8000000300780b */ /* 0x000fe40003f3d200 */
[----:B------:R-:W-:-:S11]  /*0bc0*/  FSETP.NEU.FTZ.AND P0, PT, |R0|, +INF , PT ;  /* 0x7f8000000000780b */ /* 0x000fd60003f1d200 */
[----:B------:R-:W-:Y:S05]  /*0bd0*/  @!P1 BRA !P3, `(.L_x_20) ;  /* 0x00000004002c9947 */ /* 0x000fea0005800000 */
[----:B------:R-:W-:-:S04]  /*0be0*/  LOP3.LUT P3, RZ, R0, 0x7fffffff, RZ, 0xc0, !PT ;  /* 0x7fffffff00ff7812 */ /* 0x000fc8000786c0ff */
[----:B------:R-:W-:-:S13]  /*0bf0*/  PLOP3.LUT P1, PT, P1, P3, PT, 0x2f, 0xf2 ;  /* 0x0000000000f2781c */ /* 0x000fda0000f26577 */
[----:B------:R-:W-:Y:S05]  /*0c00*/  @P1 BRA `(.L_x_21) ;  /* 0x0000000400181947 */ /* 0x000fea0003800000 */
[----:B------:R-:W-:-:S04]  /*0c10*/  LOP3.LUT P1, RZ, R19, 0x7fffffff, RZ, 0xc0, !PT ;  /* 0x7fffffff13ff7812 */ /* 0x000fc8000782c0ff */
[----:B------:R-:W-:-:S13]  /*0c20*/  PLOP3.LUT P0, PT, P0, P1, PT, 0x2f, 0xf2 ;  /* 0x0000000000f2781c */ /* 0x000fda0000702577 */
[----:B------:R-:W-:Y:S05]  /*0c30*/  @P0 BRA `(.L_x_22) ;  /* 0x0000000400000947 */ /* 0x000fea0003800000 */
[----:B------:R-:W-:Y:S02]  /*0c40*/  ISETP.GE.AND P0, PT, R20, RZ, PT ;  /* 0x000000ff1400720c */ /* 0x000fe40003f06270 */
[----:B------:R-:W-:-:S11]  /*0c50*/  ISETP.GE.AND P1, PT, R21, RZ, PT ;  /* 0x000000ff1500720c */ /* 0x000fd60003f26270 */
[----:B------:R-:W-:Y:S01]  /*0c60*/  @P0 IMAD.MOV.U32 R18, RZ, RZ, RZ ;  /* 0x000000ffff120224 */ /* 0x000fe200078e00ff */
[----:B------:R-:W-:Y:S01]  /*0c70*/  @!P0 MOV R18, 0xffffffc0 ;  /* 0xffffffc000128802 */ /* 0x000fe20000000f00 */
[----:B------:R-:W-:Y:S01]  /*0c80*/  @!P0 FFMA R0, R0, 1.84467440737095516160e+19, RZ ;  /* 0x5f80000000008823 */ /* 0x000fe200000000ff */
[----:B------:R-:W-:-:S03]  /*0c90*/  @!P1 FFMA R19, R3, 1.84467440737095516160e+19, RZ ;  /* 0x5f80000003139823 */ /* 0x000fc600000000ff */
[----:B------:R-:W-:-:S07]  /*0ca0*/  @!P1 VIADD R18, R18, 0x40 ;  /* 0x0000004012129836 */ /* 0x000fce0000000000 */
.L_x_18:
[----:B------:R-:W-:Y:S01]  /*0cb0*/  LEA R20, R16, 0xc0800000, 0x17 ;  /* 0xc080000010147811 */ /* 0x000fe200078eb8ff */
[----:B------:R-:W-:Y:S03]  /*0cc0*/  BSSY.RECONVERGENT B2, `(.L_x_23) ;  /* 0x0000036000027945 */ /* 0x000fe60003800200 */
[----:B------:R-:W-:Y:S01]  /*0cd0*/  IADD3 R22, PT, PT, -R20, R19, RZ ;  /* 0x0000001314167210 */ /* 0x000fe20007ffe1ff */
[----:B------:R-:W-:-:S03]  /*0ce0*/  VIADD R19, R24, 0xffffff81 ;  /* 0xffffff8118137836 */ /* 0x000fc60000000000 */
[----:B------:R-:W0:Y:S01]  /*0cf0*/  MUFU.RCP R21, R22 ;  /* 0x0000001600157308 */ /* 0x000e220000001000 */
[----:B------:R-:W-:Y:S01]  /*0d00*/  FADD.FTZ R23, -R22, -RZ ;  /* 0x800000ff16177221 */ /* 0x000fe20000010100 */
[C---:B------:R-:W-:Y:S01]  /*0d10*/  IMAD R0, R19.reuse, -0x800000, R0 ;  /* 0xff80000013007824 */ /* 0x040fe200078e0200 */
[----:B------:R-:W-:-:S04]  /*0d20*/  IADD3 R19, PT, PT, R19, 0x7f, -R16 ;  /* 0x0000007f13137810 */ /* 0x000fc80007ffe810 */
[----:B------:R-:W-:Y:S01]  /*0d30*/  IADD3 R19, PT, PT, R19, R18, RZ ;  /* 0x0000001213137210 */ /* 0x000fe20007ffe0ff */
[----:B0-----:R-:W-:-:S04]  /*0d40*/  FFMA R20, R21, R23, 1 ;  /* 0x3f80000015147423 */ /* 0x001fc80000000017 */
[----:B------:R-:W-:-:S04]  /*0d50*/  FFMA R21, R21, R20, R21 ;  /* 0x0000001415157223 */ /* 0x000fc80000000015 */
[----:B------:R-:W-:-:S04]  /*0d60*/  FFMA R20, R0, R21, RZ ;  /* 0x0000001500147223 */ /* 0x000fc800000000ff */
[----:B------:R-:W-:-:S04]  /*0d70*/  FFMA R24, R23, R20, R0 ;  /* 0x0000001417187223 */ /* 0x000fc80000000000 */
[----:B------:R-:W-:-:S04]  /*0d80*/  FFMA R20, R21, R24, R20 ;  /* 0x0000001815147223 */ /* 0x000fc80000000014 */
[----:B------:R-:W-:-:S04]  /*0d90*/  FFMA R23, R23, R20, R0 ;  /* 0x0000001417177223 */ /* 0x000fc80000000000 */
[----:B------:R-:W-:-:S05]  /*0da0*/  FFMA R0, R21, R23, R20 ;  /* 0x0000001715007223 */ /* 0x000fca0000000014 */
[----:B------:R-:W-:-:S04]  /*0db0*/  SHF.R.U32.HI R16, RZ, 0x17, R0 ;  /* 0x00000017ff107819 */ /* 0x000fc80000011600 */
[----:B------:R-:W-:-:S05]  /*0dc0*/  LOP3.LUT R16, R16, 0xff, RZ, 0xc0, !PT ;  /* 0x000000ff10107812 */ /* 0x000fca00078ec0ff */
[----:B------:R-:W-:-:S05]  /*0dd0*/  IMAD.IADD R22, R16, 0x1, R19 ;  /* 0x0000000110167824 */ /* 0x000fca00078e0213 */
[----:B------:R-:W-:-:S04]  /*0de0*/  IADD3 R16, PT, PT, R22, -0x1, RZ ;  /* 0xffffffff16107810 */ /* 0x000fc80007ffe0ff */
[----:B------:R-:W-:-:S13]  /*0df0*/  ISETP.GE.U32.AND P0, PT, R16, 0xfe, PT ;  /* 0x000000fe1000780c */ /* 0x000fda0003f06070 */
[----:B------:R-:W-:Y:S05]  /*0e00*/  @!P0 BRA `(.L_x_24) ;  /* 0x0000000000808947 */ /* 0x000fea0003800000 */
[----:B------:R-:W-:-:S13]  /*0e10*/  ISETP.GT.AND P0, PT, R22, 0xfe, PT ;  /* 0x000000fe1600780c */ /* 0x000fda0003f04270 */
[----:B------:R-:W-:Y:S05]  /*0e20*/  @P0 BRA `(.L_x_25) ;  /* 0x00000000006c0947 */ /* 0x000fea0003800000 */
[----:B------:R-:W-:-:S13]  /*0e30*/  ISETP.GE.AND P0, PT, R22, 0x1, PT ;  /* 0x000000011600780c */ /* 0x000fda0003f06270 */
[----:B------:R-:W-:Y:S05]  /*0e40*/  @P0 BRA `(.L_x_26) ;  /* 0x0000000000740947 */ /* 0x000fea0003800000 */
[----:B------:R-:W-:Y:S02]  /*0e50*/  ISETP.GE.AND P0, PT, R22, -0x18, PT ;  /* 0xffffffe81600780c */ /* 0x000fe40003f06270 */
[----:B------:R-:W-:-:S11]  /*0e60*/  LOP3.LUT R0, R0, 0x80000000, RZ, 0xc0, !PT ;  /* 0x8000000000007812 */ /* 0x000fd600078ec0ff */
[----:B------:R-:W-:Y:S05]  /*0e70*/  @!P0 BRA `(.L_x_26) ;  /* 0x0000000000688947 */ /* 0x000fea0003800000 */
[CCC-:B------:R-:W-:Y:S01]  /*0e80*/  FFMA.RZ R16, R21.reuse, R23.reuse, R20.reuse ;  /* 0x0000001715107223 */ /* 0x1c0fe2000000c014 */
[C---:B------:R-:W-:Y:S01]  /*0e90*/  VIADD R19, R22.reuse, 0x20 ;  /* 0x0000002016137836 */ /* 0x040fe20000000000 */
[C---:B------:R-:W-:Y:S02]  /*0ea0*/  ISETP.NE.AND P3, PT, R22.reuse, RZ, PT ;  /* 0x000000ff1600720c */ /* 0x040fe40003f65270 */
[----:B------:R-:W-:Y:S02]  /*0eb0*/  ISETP.NE.AND P1, PT, R22, RZ, PT ;  /* 0x000000ff1600720c */ /* 0x000fe40003f25270 */
[----:B------:R-:W-:Y:S01]  /*0ec0*/  LOP3.LUT R18, R16, 0x7fffff, RZ, 0xc0, !PT ;  /* 0x007fffff10127812 */ /* 0x000fe200078ec0ff */
[CCC-:B------:R-:W-:Y:S01]  /*0ed0*/  FFMA.RP R16, R21.reuse, R23.reuse, R20.reuse ;  /* 0x0000001715107223 */ /* 0x1c0fe20000008014 */
[----:B------:R-:W-:Y:S01]  /*0ee0*/  FFMA.RM R21, R21, R23, R20 ;  /* 0x0000001715157223 */ /* 0x000fe20000004014 */
[----:B------:R-:W-:Y:S02]  /*0ef0*/  IADD3 R20, PT, PT, -R22, RZ, RZ ;  /* 0x000000ff16147210 */ /* 0x000fe40007ffe1ff */
[----:B------:R-:W-:-:S02]  /*0f00*/  LOP3.LUT R18, R18, 0x800000, RZ, 0xfc, !PT ;  /* 0x0080000012127812 */ /* 0x000fc400078efcff */
[----:B------:R-:W-:Y:S02]  /*0f10*/  FSETP.NEU.FTZ.AND P0, PT, R16, R21, PT ;  /* 0x000000151000720b */ /* 0x000fe40003f1d000 */
[----:B------:R-:W-:Y:S02]  /*0f20*/  SHF.L.U32 R19, R18, R19, RZ ;  /* 0x0000001312137219 */ /* 0x000fe400000006ff */
[----:B------:R-:W-:Y:S02]  /*0f30*/  SEL R21, R20, RZ, P3 ;  /* 0x000000ff14157207 */ /* 0x000fe40001800000 */
[----:B------:R-:W-:Y:S02]  /*0f40*/  ISETP.NE.AND P1, PT, R19, RZ, P1 ;  /* 0x000000ff1300720c */ /* 0x000fe40000f25270 */
[----:B------:R-:W-:Y:S02]  /*0f50*/  SHF.R.U32.HI R21, RZ, R21, R18 ;  /* 0x00000015ff157219 */ /* 0x000fe40000011612 */
[----:B------:R-:W-:-:S02]  /*0f60*/  PLOP3.LUT P0, PT, P0, P1, PT, 0xf8, 0x8f ;  /* 0x00000000008f781c */ /* 0x000fc40000703f70 */
[----:B------:R-:W-:Y:S02]  /*0f70*/  SHF.R.U32.HI R19, RZ, 0x1, R21 ;  /* 0x00000001ff137819 */ /* 0x000fe40000011615 */
[----:B------:R-:W-:-:S04]  /*0f80*/  SEL R16, RZ, 0x1, !P0 ;  /* 0x00000001ff107807 */ /* 0x000fc80004000000 */
[----:B------:R-:W-:-:S04]  /*0f90*/  LOP3.LUT R16, R16, 0x1, R19, 0xf8, !PT ;  /* 0x0000000110107812 */ /* 0x000fc800078ef813 */
[----:B------:R-:W-:-:S05]  /*0fa0*/  LOP3.LUT R16, R16, R21, RZ, 0xc0, !PT ;  /* 0x0000001510107212 */ /* 0x000fca00078ec0ff */
[----:B------:R-:W-:-:S05]  /*0fb0*/  IMAD.IADD R19, R19, 0x1, R16 ;  /* 0x0000000113137824 */ /* 0x000fca00078e0210 */
[----:B------:R-:W-:Y:S01]  /*0fc0*/  LOP3.LUT R0, R19, R0, RZ, 0xfc, !PT ;  /* 0x0000000013007212 */ /* 0x000fe200078efcff */
[----:B------:R-:W-:Y:S06]  /*0fd0*/  BRA `(.L_x_26) ;  /* 0x0000000000107947 */ /* 0x000fec0003800000 */
.L_x_25:
[----:B------:R-:W-:-:S04]  /*0fe0*/  LOP3.LUT R0, R0, 0x80000000, RZ, 0xc0, !PT ;  /* 0x8000000000007812 */ /* 0x000fc800078ec0ff */
[----:B------:R-:W-:Y:S01]  /*0ff0*/  LOP3.LUT R0, R0, 0x7f800000, RZ, 0xfc, !PT ;  /* 0x7f80000000007812 */ /* 0x000fe200078efcff */
[----:B------:R-:W-:Y:S06]  /*1000*/  BRA `(.L_x_26) ;  /* 0x0000000000047947 */ /* 0x000fec0003800000 */
.L_x_24:
[----:B------:R-:W-:-:S07]  /*1010*/  LEA R0, R19, R0, 0x17 ;  /* 0x0000000013007211 */ /* 0x000fce00078eb8ff */
.L_x_26:
[----:B------:R-:W-:Y:S05]  /*1020*/  BSYNC.RECONVERGENT B2 ;  /* 0x0000000000027941 */ /* 0x000fea0003800200 */
.L_x_23:
[----:B------:R-:W-:Y:S05]  /*1030*/  BRA `(.L_x_27) ;  /* 0x0000000000207947 */ /* 0x000fea0003800000 */
.L_x_22:
[----:B------:R-:W-:-:S04]  /*1040*/  LOP3.LUT R0, R19, 0x80000000, R0, 0x48, !PT ;  /* 0x8000000013007812 */ /* 0x000fc800078e4800 */
[----:B------:R-:W-:Y:S01]  /*1050*/  LOP3.LUT R0, R0, 0x7f800000, RZ, 0xfc, !PT ;  /* 0x7f80000000007812 */ /* 0x000fe200078efcff */
[----:B------:R-:W-:Y:S06]  /*1060*/  BRA `(.L_x_27) ;  /* 0x0000000000147947 */ /* 0x000fec0003800000 */
.L_x_21:
[----:B------:R-:W-:Y:S01]  /*1070*/  LOP3.LUT R0, R19, 0x80000000, R0, 0x48, !PT ;  /* 0x8000000013007812 */ /* 0x000fe200078e4800 */
[----:B------:R-:W-:Y:S06]  /*1080*/  BRA `(.L_x_27) ;  /* 0x00000000000c7947 */ /* 0x000fec0003800000 */
.L_x_20:
[----:B------:R-:W0:Y:S01]  /*1090*/  MUFU.RSQ R0, -QNAN ;  /* 0xffc0000000007908 */ /* 0x000e220000001400 */
[----:B------:R-:W-:Y:S05]  /*10a0*/  BRA `(.L_x_27) ;  /* 0x0000000000047947 */ /* 0x000fea0003800000 */
.L_x_19:
[----:B------:R-:W-:-:S07]  /*10b0*/  FADD.FTZ R0, R0, R3 ;  /* 0x0000000300007221 */ /* 0x000fce0000010000 */
.L_x_27:
[----:B------:R-:W-:Y:S05]  /*10c0*/  BSYNC.RECONVERGENT B1 ;  /* 0x0000000000017941 */ /* 0x000fea0003800200 */
.L_x_17:
[----:B------:R-:W-:Y:S02]  /*10d0*/  HFMA2 R19, -RZ, RZ, 0, 0 ;  /* 0x00000000ff137431 */ /* 0x000fe400000001ff */
[----:B------:R-:W-:-:S04]  /*10e0*/  IMAD.MOV.U32 R18, RZ, RZ, R14 ;  /* 0x000000ffff127224 */ /* 0x000fc800078e000e */
[----:B0-----:R-:W-:Y:S05]  /*10f0*/  RET.REL.NODEC R18 `(_Z17batch_norm_kernelPfS_S_S_ii) ;  /* 0xffffffec12c07950 */ /* 0x001fea0003c3ffff */
.L_x_28:
[----:B------:R-:W-:-:S00]  /*1100*/  BRA `(.L_x_28) ;  /* 0xfffffffc00fc7947 */ /* 0x000fc0000383ffff */
[----:B------:R-:W-:-:S00]  /*1110*/  NOP ;  /* 0x0000000000007918 */ /* 0x000fc00000000000 */
        /* <DEDUP_REMOVED lines=14> */
.L_x_30:


//--------------------- .nv.shared._Z17batch_norm_kernelPfS_S_S_ii --------------------------
	.section	.nv.shared._Z17batch_norm_kernelPfS_S_S_ii,"aw",@nobits
	.sectionflags	@""
	.align	4
.nv.shared._Z17batch_norm_kernelPfS_S_S_ii:
	.zero		3072


//--------------------- .nv.shared.reserved.0     --------------------------
	.section	.nv.shared.reserved.0,"aw",@nobits
	.weak		__nv_reservedSMEM_offset_0_alias
	.size		__nv_reservedSMEM_offset_0_alias, 0, 64
	.other		__nv_reservedSMEM_offset_0_alias,@"STO_CUDA_RESERVED_SHARED STV_DEFAULT"
__nv_reservedSMEM_offset_0_alias:
	.zero		0
	.zero		64


//--------------------- .nv.constant0._Z17batch_norm_kernelPfS_S_S_ii --------------------------
	.section	.nv.constant0._Z17batch_norm_kernelPfS_S_S_ii,"a",@progbits
	.sectionflags	@""
	.align	4
.nv.constant0._Z17batch_norm_kernelPfS_S_S_ii:
	.zero		936


//--------------------- SYMBOLS --------------------------

	.type		.nv.reservedSmem.offset0,@object
	.size		.nv.reservedSmem.offset0,0x4
	.type		.nv.reservedSmem.cap,@object
	.size		.nv.reservedSmem.cap,0x4
